//
// Generated by NVIDIA NVVM Compiler
//
// Compiler Build ID: CL-36424714
// Cuda compilation tools, release 13.0, V13.0.88
// Based on NVVM 20.0.0
//

.version 9.0
.target sm_100
.address_size 64

	// .globl	_Z17glob_gpuTransposePfS_
// _ZZ18share_gpuTransposePfS_E4tile has been demoted

.visible .entry _Z17glob_gpuTransposePfS_(
	.param .u64 .ptr .align 1 _Z17glob_gpuTransposePfS__param_0,
	.param .u64 .ptr .align 1 _Z17glob_gpuTransposePfS__param_1
)
{
	.reg .pred 	%p<2>;
	.reg .b32 	%r<9>;
	.reg .b32 	%f<2>;
	.reg .b64 	%rd<9>;

	ld.param.u64 	%rd1, [_Z17glob_gpuTransposePfS__param_0];
	ld.param.u64 	%rd2, [_Z17glob_gpuTransposePfS__param_1];
	mov.u32 	%r2, %tid.x;
	mov.u32 	%r3, %ctaid.x;
	mov.u32 	%r4, %ntid.x;
	mad.lo.s32 	%r1, %r3, %r4, %r2;
	setp.gt.u32 	%p1, %r1, 262143;
	@%p1 bra 	$L__BB0_2;
	cvta.to.global.u64 	%rd3, %rd1;
	cvta.to.global.u64 	%rd4, %rd2;
	shr.u32 	%r5, %r1, 9;
	shl.b32 	%r6, %r1, 9;
	and.b32  	%r7, %r6, 261632;
	add.s32 	%r8, %r7, %r5;
	mul.wide.u32 	%rd5, %r1, 4;
	add.s64 	%rd6, %rd3, %rd5;
	ld.global.f32 	%f1, [%rd6];
	mul.wide.u32 	%rd7, %r8, 4;
	add.s64 	%rd8, %rd4, %rd7;
	st.global.f32 	[%rd8], %f1;
$L__BB0_2:
	ret;

}
	// .globl	_Z18share_gpuTransposePfS_
.visible .entry _Z18share_gpuTransposePfS_(
	.param .u64 .ptr .align 1 _Z18share_gpuTransposePfS__param_0,
	.param .u64 .ptr .align 1 _Z18share_gpuTransposePfS__param_1
)
{
	.reg .pred 	%p<3>;
	.reg .b32 	%r<33>;
	.reg .b32 	%f<17>;
	.reg .b64 	%rd<23>;
	// demoted variable
	.shared .align 4 .b8 _ZZ18share_gpuTransposePfS_E4tile[16384];
	ld.param.u64 	%rd1, [_Z18share_gpuTransposePfS__param_0];
	ld.param.u64 	%rd2, [_Z18share_gpuTransposePfS__param_1];
	mov.u32 	%r1, %tid.x;
	mov.u32 	%r10, %ctaid.x;
	shl.b32 	%r2, %r10, 6;
	add.s32 	%r3, %r2, %r1;
	mov.u32 	%r4, %tid.y;
	mov.u32 	%r11, %ctaid.y;
	shl.b32 	%r5, %r11, 6;
	add.s32 	%r12, %r5, %r4;
	max.u32 	%r13, %r3, %r12;
	setp.gt.u32 	%p1, %r13, 262143;
	shl.b32 	%r14, %r1, 2;
	mov.u32 	%r15, _ZZ18share_gpuTransposePfS_E4tile;
	add.s32 	%r7, %r15, %r14;
	@%p1 bra 	$L__BB1_2;
	cvta.to.global.u64 	%rd3, %rd1;
	shl.b32 	%r16, %r12, 9;
	add.s32 	%r17, %r16, %r3;
	mul.wide.u32 	%rd4, %r17, 4;
	add.s64 	%rd5, %rd3, %rd4;
	ld.global.f32 	%f1, [%rd5];
	shl.b32 	%r18, %r4, 8;
	add.s32 	%r19, %r7, %r18;
	st.shared.f32 	[%r19], %f1;
	add.s32 	%r20, %r17, 4096;
	mul.wide.u32 	%rd6, %r20, 4;
	add.s64 	%rd7, %rd3, %rd6;
	ld.global.f32 	%f2, [%rd7];
	st.shared.f32 	[%r19+2048], %f2;
	add.s32 	%r21, %r17, 8192;
	mul.wide.u32 	%rd8, %r21, 4;
	add.s64 	%rd9, %rd3, %rd8;
	ld.global.f32 	%f3, [%rd9];
	st.shared.f32 	[%r19+4096], %f3;
	add.s32 	%r22, %r17, 12288;
	mul.wide.u32 	%rd10, %r22, 4;
	add.s64 	%rd11, %rd3, %rd10;
	ld.global.f32 	%f4, [%rd11];
	st.shared.f32 	[%r19+6144], %f4;
	add.s32 	%r23, %r17, 16384;
	mul.wide.u32 	%rd12, %r23, 4;
	add.s64 	%rd13, %rd3, %rd12;
	ld.global.f32 	%f5, [%rd13];
	st.shared.f32 	[%r19+8192], %f5;
	add.s32 	%r24, %r17, 20480;
	mul.wide.u32 	%rd14, %r24, 4;
	add.s64 	%rd15, %rd3, %rd14;
	ld.global.f32 	%f6, [%rd15];
	st.shared.f32 	[%r19+10240], %f6;
	add.s32 	%r25, %r17, 24576;
	mul.wide.u32 	%rd16, %r25, 4;
	add.s64 	%rd17, %rd3, %rd16;
	ld.global.f32 	%f7, [%rd17];
	st.shared.f32 	[%r19+12288], %f7;
	add.s32 	%r26, %r17, 28672;
	mul.wide.u32 	%rd18, %r26, 4;
	add.s64 	%rd19, %rd3, %rd18;
	ld.global.f32 	%f8, [%rd19];
	st.shared.f32 	[%r19+14336], %f8;
$L__BB1_2:
	bar.sync 	0;
	add.s32 	%r8, %r5, %r1;
	add.s32 	%r9, %r2, %r4;
	or.b32  	%r27, %r8, %r9;
	setp.gt.u32 	%p2, %r27, 262143;
	@%p2 bra 	$L__BB1_4;
	mad.lo.s32 	%r28, %r1, 252, %r7;
	shl.b32 	%r29, %r4, 2;
	add.s32 	%r30, %r28, %r29;
	ld.shared.f32 	%f9, [%r30];
	shl.b32 	%r31, %r9, 9;
	add.s32 	%r32, %r31, %r8;
	cvta.to.global.u64 	%rd20, %rd2;
	mul.wide.u32 	%rd21, %r32, 4;
	add.s64 	%rd22, %rd20, %rd21;
	st.global.f32 	[%rd22], %f9;
	ld.shared.f32 	%f10, [%r30+32];
	st.global.f32 	[%rd22+16384], %f10;
	ld.shared.f32 	%f11, [%r30+64];
	st.global.f32 	[%rd22+32768], %f11;
	ld.shared.f32 	%f12, [%r30+96];
	st.global.f32 	[%rd22+49152], %f12;
	ld.shared.f32 	%f13, [%r30+128];
	st.global.f32 	[%rd22+65536], %f13;
	ld.shared.f32 	%f14, [%r30+160];
	st.global.f32 	[%rd22+81920], %f14;
	ld.shared.f32 	%f15, [%r30+192];
	st.global.f32 	[%rd22+98304], %f15;
	ld.shared.f32 	%f16, [%r30+224];
	st.global.f32 	[%rd22+114688], %f16;
$L__BB1_4:
	ret;

}


// ===== COMPILED SASS (sm_100) =====

	.target	sm_100

	.elftype	@"ET_EXEC"


//--------------------- .note.nv.tkinfo           --------------------------
	.section	.note.nv.tkinfo,"",@"SHT_NOTE"
	.sectionflags	@"SHF_NOTE_NV_TKINFO"
	.tkinfo
        /*0018*/ 	.word	0x00000002
        /*0030*/ 	.string	""
        /*0030*/ 	.string	"ptxas"
        /*0030*/ 	.string	"Cuda compilation tools, release 13.0, V13.0.88"
        /*0030*/ 	.string	"Build cuda_13.0.r13.0/compiler.36424714_0"
        /*0030*/ 	.string	"-arch sm_100 -m 64 "



//--------------------- .note.nv.cuinfo           --------------------------
	.section	.note.nv.cuinfo,"",@"SHT_NOTE"
	.sectionflags	@"SHF_NOTE_NV_CUINFO"
        /*0018*/ 	.short	0x0002
        /*001a*/ 	.short	0x0064
        /*001c*/ 	.short	0x0082
	.zero		2


//--------------------- .nv.info                  --------------------------
	.section	.nv.info,"",@"SHT_CUDA_INFO"
	.align	4


	//----- nvinfo : EIATTR_REGCOUNT
	.align		4
        /*0000*/ 	.byte	0x04, 0x2f
        /*0002*/ 	.short	(.L_1 - .L_0)
	.align		4
.L_0:
        /*0004*/ 	.word	index@(_Z17glob_gpuTransposePfS_)
        /*0008*/ 	.word	0x0000000a


	//----- nvinfo : EIATTR_FRAME_SIZE
	.align		4
.L_1:
        /*000c*/ 	.byte	0x04, 0x11
        /*000e*/ 	.short	(.L_3 - .L_2)
	.align		4
.L_2:
        /*0010*/ 	.word	index@(_Z17glob_gpuTransposePfS_)
        /*0014*/ 	.word	0x00000000


	//----- nvinfo : EIATTR_REGCOUNT
	.align		4
.L_3:
        /*0018*/ 	.byte	0x04, 0x2f
        /*001a*/ 	.short	(.L_5 - .L_4)
	.align		4
.L_4:
        /*001c*/ 	.word	index@(_Z18share_gpuTransposePfS_)
        /*0020*/ 	.word	0x0000001c


	//----- nvinfo : EIATTR_FRAME_SIZE
	.align		4
.L_5:
        /*0024*/ 	.byte	0x04, 0x11
        /*0026*/ 	.short	(.L_7 - .L_6)
	.align		4
.L_6:
        /*0028*/ 	.word	index@(_Z18share_gpuTransposePfS_)
        /*002c*/ 	.word	0x00000000


	//----- nvinfo : EIATTR_MIN_STACK_SIZE
	.align		4
.L_7:
        /*0030*/ 	.byte	0x04, 0x12
        /*0032*/ 	.short	(.L_9 - .L_8)
	.align		4
.L_8:
        /*0034*/ 	.word	index@(_Z18share_gpuTransposePfS_)
        /*0038*/ 	.word	0x00000000


	//----- nvinfo : EIATTR_MIN_STACK_SIZE
	.align		4
.L_9:
        /*003c*/ 	.byte	0x04, 0x12
        /*003e*/ 	.short	(.L_11 - .L_10)
	.align		4
.L_10:
        /*0040*/ 	.word	index@(_Z17glob_gpuTransposePfS_)
        /*0044*/ 	.word	0x00000000
.L_11:


//--------------------- .nv.compat                --------------------------
	.section	.nv.compat,"",@"SHT_CUDA_COMPAT_INFO"
	.align	4
        /*0000*/ 	.byte	0x02, 0x09, 0x00, 0x00, 0x02, 0x02, 0x01, 0x00, 0x02, 0x05, 0x05, 0x00, 0x03, 0x07, 0x01, 0x01
        /*0010*/ 	.byte	0x02, 0x03, 0x00, 0x00, 0x02, 0x06, 0x01, 0x00, 0x04, 0x0b, 0x08, 0x00, 0x09, 0x00, 0x00, 0x00
        /*0020*/ 	.byte	0x00, 0x00, 0x00, 0x00


//--------------------- .nv.info._Z18share_gpuTransposePfS_ --------------------------
	.section	.nv.info._Z18share_gpuTransposePfS_,"",@"SHT_CUDA_INFO"
	.sectionflags	@""
	.align	4


	//----- nvinfo : EIATTR_CUDA_API_VERSION
	.align		4
        /*0000*/ 	.byte	0x04, 0x37
        /*0002*/ 	.short	(.L_13 - .L_12)
.L_12:
        /*0004*/ 	.word	0x00000082


	//----- nvinfo : EIATTR_KPARAM_INFO
	.align		4
.L_13:
        /*0008*/ 	.byte	0x04, 0x17
        /*000a*/ 	.short	(.L_15 - .L_14)
.L_14:
        /*000c*/ 	.word	0x00000000
        /*0010*/ 	.short	0x0001
        /*0012*/ 	.short	0x0008
        /*0014*/ 	.byte	0x00, 0xf5, 0x21, 0x00


	//----- nvinfo : EIATTR_KPARAM_INFO
	.align		4
.L_15:
        /*0018*/ 	.byte	0x04, 0x17
        /*001a*/ 	.short	(.L_17 - .L_16)
.L_16:
        /*001c*/ 	.word	0x00000000
        /*0020*/ 	.short	0x0000
        /*0022*/ 	.short	0x0000
        /*0024*/ 	.byte	0x00, 0xf5, 0x21, 0x00


	//----- nvinfo : EIATTR_SPARSE_MMA_MASK
	.align		4
.L_17:
        /*0028*/ 	.byte	0x03, 0x50
        /*002a*/ 	.short	0x0000


	//----- nvinfo : EIATTR_MAXREG_COUNT
	.align		4
        /*002c*/ 	.byte	0x03, 0x1b
        /*002e*/ 	.short	0x00ff


	//----- nvinfo : EIATTR_NUM_BARRIERS
	.align		4
        /*0030*/ 	.byte	0x02, 0x4c
        /*0032*/ 	.byte	0x01
	.zero		1


	//----- nvinfo : EIATTR_MERCURY_ISA_VERSION
	.align		4
        /*0034*/ 	.byte	0x03, 0x5f
        /*0036*/ 	.short	0x0101


	//----- nvinfo : EIATTR_VRC_CTA_INIT_COUNT
	.align		4
        /*0038*/ 	.byte	0x02, 0x4a
	.zero		1
	.zero		1


	//----- nvinfo : EIATTR_EXIT_INSTR_OFFSETS
	.align		4
        /*003c*/ 	.byte	0x04, 0x1c
        /*003e*/ 	.short	(.L_19 - .L_18)


	//   ....[0]....
.L_18:
        /*0040*/ 	.word	0x00000380


	//   ....[1]....
        /*0044*/ 	.word	0x000004e0


	//----- nvinfo : EIATTR_CRS_STACK_SIZE
	.align		4
.L_19:
        /*0048*/ 	.byte	0x04, 0x1e
        /*004a*/ 	.short	(.L_21 - .L_20)
.L_20:
        /*004c*/ 	.word	0x00000000


	//----- nvinfo : EIATTR_CBANK_PARAM_SIZE
	.align		4
.L_21:
        /*0050*/ 	.byte	0x03, 0x19
        /*0052*/ 	.short	0x0010


	//----- nvinfo : EIATTR_PARAM_CBANK
	.align		4
        /*0054*/ 	.byte	0x04, 0x0a
        /*0056*/ 	.short	(.L_23 - .L_22)
	.align		4
.L_22:
        /*0058*/ 	.word	index@(.nv.constant0._Z18share_gpuTransposePfS_)
        /*005c*/ 	.short	0x0380
        /*005e*/ 	.short	0x0010


	//----- nvinfo : EIATTR_SW_WAR
	.align		4
.L_23:
        /*0060*/ 	.byte	0x04, 0x36
        /*0062*/ 	.short	(.L_25 - .L_24)
.L_24:
        /*0064*/ 	.word	0x00000008
.L_25:


//--------------------- .nv.info._Z17glob_gpuTransposePfS_ --------------------------
	.section	.nv.info._Z17glob_gpuTransposePfS_,"",@"SHT_CUDA_INFO"
	.sectionflags	@""
	.align	4


	//----- nvinfo : EIATTR_CUDA_API_VERSION
	.align		4
        /*0000*/ 	.byte	0x04, 0x37
        /*0002*/ 	.short	(.L_27 - .L_26)
.L_26:
        /*0004*/ 	.word	0x00000082


	//----- nvinfo : EIATTR_KPARAM_INFO
	.align		4
.L_27:
        /*0008*/ 	.byte	0x04, 0x17
        /*000a*/ 	.short	(.L_29 - .L_28)
.L_28:
        /*000c*/ 	.word	0x00000000
        /*0010*/ 	.short	0x0001
        /*0012*/ 	.short	0x0008
        /*0014*/ 	.byte	0x00, 0xf5, 0x21, 0x00


	//----- nvinfo : EIATTR_KPARAM_INFO
	.align		4
.L_29:
        /*0018*/ 	.byte	0x04, 0x17
        /*001a*/ 	.short	(.L_31 - .L_30)
.L_30:
        /*001c*/ 	.word	0x00000000
        /*0020*/ 	.short	0x0000
        /*0022*/ 	.short	0x0000
        /*0024*/ 	.byte	0x00, 0xf5, 0x21, 0x00


	//----- nvinfo : EIATTR_SPARSE_MMA_MASK
	.align		4
.L_31:
        /*0028*/ 	.byte	0x03, 0x50
        /*002a*/ 	.short	0x0000


	//----- nvinfo : EIATTR_MAXREG_COUNT
	.align		4
        /*002c*/ 	.byte	0x03, 0x1b
        /*002e*/ 	.short	0x00ff


	//----- nvinfo : EIATTR_MERCURY_ISA_VERSION
	.align		4
        /*0030*/ 	.byte	0x03, 0x5f
        /*0032*/ 	.short	0x0101


	//----- nvinfo : EIATTR_VRC_CTA_INIT_COUNT
	.align		4
        /*0034*/ 	.byte	0x02, 0x4a
	.zero		1
	.zero		1


	//----- nvinfo : EIATTR_EXIT_INSTR_OFFSETS
	.align		4
        /*0038*/ 	.byte	0x04, 0x1c
        /*003a*/ 	.short	(.L_33 - .L_32)


	//   ....[0]....
.L_32:
        /*003c*/ 	.word	0x00000060


	//   ....[1]....
        /*0040*/ 	.word	0x00000110


	//----- nvinfo : EIATTR_CBANK_PARAM_SIZE
	.align		4
.L_33:
        /*0044*/ 	.byte	0x03, 0x19
        /*0046*/ 	.short	0x0010


	//----- nvinfo : EIATTR_PARAM_CBANK
	.align		4
        /*0048*/ 	.byte	0x04, 0x0a
        /*004a*/ 	.short	(.L_35 - .L_34)
	.align		4
.L_34:
        /*004c*/ 	.word	index@(.nv.constant0._Z17glob_gpuTransposePfS_)
        /*0050*/ 	.short	0x0380
        /*0052*/ 	.short	0x0010


	//----- nvinfo : EIATTR_SW_WAR
	.align		4
.L_35:
        /*0054*/ 	.byte	0x04, 0x36
        /*0056*/ 	.short	(.L_37 - .L_36)
.L_36:
        /*0058*/ 	.word	0x00000008
.L_37:


//--------------------- .nv.callgraph             --------------------------
	.section	.nv.callgraph,"",@"SHT_CUDA_CALLGRAPH"
	.align	4
	.sectionentsize	8
	.align		4
        /*0000*/ 	.word	0x00000000
	.align		4
        /*0004*/ 	.word	0xffffffff
	.align		4
        /*0008*/ 	.word	0x00000000
	.align		4
        /*000c*/ 	.word	0xfffffffe
	.align		4
        /*0010*/ 	.word	0x00000000
	.align		4
        /*0014*/ 	.word	0xfffffffd
	.align		4
        /*0018*/ 	.word	0x00000000
	.align		4
        /*001c*/ 	.word	0xfffffffc


//--------------------- .text._Z18share_gpuTransposePfS_ --------------------------
	.section	.text._Z18share_gpuTransposePfS_,"ax",@progbits
	.align	128
        .global         _Z18share_gpuTransposePfS_
        .type           _Z18share_gpuTransposePfS_,@function
        .size           _Z18share_gpuTransposePfS_,(.L_x_4 - _Z18share_gpuTransposePfS_)
        .other          _Z18share_gpuTransposePfS_,@"STO_CUDA_ENTRY STV_DEFAULT"
_Z18share_gpuTransposePfS_:
.text._Z18share_gpuTransposePfS_:
[----:B------:R-:W-:Y:S01]  /*0000*/  LDC R1, c[0x0][0x37c] ;  /* 0x0000df00ff017b82 */ /* 0x000fe20000000800 */
[----:B------:R-:W0:Y:S07]  /*0010*/  S2R R4, SR_TID.X ;  /* 0x0000000000047919 */ /* 0x000e2e0000002100 */
[----:B------:R-:W1:Y:S01]  /*0020*/  S2UR UR5, SR_CgaCtaId ;  /* 0x00000000000579c3 */ /* 0x000e620000008800 */
[----:B------:R-:W-:Y:S01]  /*0030*/  UMOV UR4, 0x400 ;  /* 0x0000040000047882 */ /* 0x000fe20000000000 */
[----:B------:R-:W2:Y:S01]  /*0040*/  LDCU.64 UR6, c[0x0][0x358] ;  /* 0x00006b00ff0677ac */ /* 0x000ea20008000a00 */
[----:B------:R-:W3:Y:S01]  /*0050*/  S2R R5, SR_CTAID.X ;  /* 0x0000000000057919 */ /* 0x000ee20000002500 */
[----:B------:R-:W-:Y:S01]  /*0060*/  BSSY.RECONVERGENT B0, `(.L_x_0) ;  /* 0x0000030000007945 */ /* 0x000fe20003800200 */
[----:B------:R-:W4:Y:S01]  /*0070*/  S2R R6, SR_TID.Y ;  /* 0x0000000000067919 */ /* 0x000f220000002200 */
[----:B------:R-:W5:Y:S01]  /*0080*/  S2R R3, SR_CTAID.Y ;  /* 0x0000000000037919 */ /* 0x000f620000002600 */
[----:B-1----:R-:W-:-:S06]  /*0090*/  ULEA UR4, UR5, UR4, 0x18 ;  /* 0x0000000405047291 */ /* 0x002fcc000f8ec0ff */
[----:B0-----:R-:W-:Y:S02]  /*00a0*/  LEA R7, R4, UR4, 0x2 ;  /* 0x0000000404077c11 */ /* 0x001fe4000f8e10ff */
[C---:B---3--:R-:W-:Y:S02]  /*00b0*/  LEA R8, R5.reuse, R4, 0x6 ;  /* 0x0000000405087211 */ /* 0x048fe400078e30ff */
[-C--:B----4-:R-:W-:Y:S02]  /*00c0*/  LEA R5, R5, R6.reuse, 0x6 ;  /* 0x0000000605057211 */ /* 0x090fe400078e30ff */
[C---:B-----5:R-:W-:Y:S01]  /*00d0*/  LEA R9, R3.reuse, R6, 0x6 ;  /* 0x0000000603097211 */ /* 0x060fe200078e30ff */
[----:B------:R-:W-:-:S03]  /*00e0*/  IMAD R0, R3, 0x40, R4 ;  /* 0x0000004003007824 */ /* 0x000fc600078e0204 */
[----:B------:R-:W-:Y:S02]  /*00f0*/  VIMNMX.U32 R2, PT, PT, R8, R9, !PT ;  /* 0x0000000908027248 */ /* 0x000fe40007fe0000 */
[----:B------:R-:W-:Y:S02]  /*0100*/  LOP3.LUT R3, R0, R5, RZ, 0xfc, !PT ;  /* 0x0000000500037212 */ /* 0x000fe400078efcff */
[----:B------:R-:W-:Y:S02]  /*0110*/  ISETP.GT.U32.AND P0, PT, R2, 0x3ffff, PT ;  /* 0x0003ffff0200780c */ /* 0x000fe40003f04070 */
[----:B------:R-:W-:-:S11]  /*0120*/  ISETP.GT.U32.AND P1, PT, R3, 0x3ffff, PT ;  /* 0x0003ffff0300780c */ /* 0x000fd60003f24070 */
[----:B--2---:R-:W-:Y:S05]  /*0130*/  @P0 BRA `(.L_x_1) ;  /* 0x0000000000880947 */ /* 0x004fea0003800000 */
[----:B------:R-:W0:Y:S01]  /*0140*/  LDC.64 R2, c[0x0][0x380] ;  /* 0x0000e000ff027b82 */ /* 0x000e220000000a00 */
[----:B------:R-:W-:-:S04]  /*0150*/  IMAD R9, R9, 0x200, R8 ;  /* 0x0000020009097824 */ /* 0x000fc800078e0208 */
[C---:B------:R-:W-:Y:S01]  /*0160*/  VIADD R17, R9.reuse, 0x2000 ;  /* 0x0000200009117836 */ /* 0x040fe20000000000 */
[C---:B------:R-:W-:Y:S01]  /*0170*/  IADD3 R19, PT, PT, R9.reuse, 0x1000, RZ ;  /* 0x0000100009137810 */ /* 0x040fe20007ffe0ff */
[C---:B------:R-:W-:Y:S01]  /*0180*/  VIADD R11, R9.reuse, 0x5000 ;  /* 0x00005000090b7836 */ /* 0x040fe20000000000 */
[C---:B------:R-:W-:Y:S02]  /*0190*/  IADD3 R15, PT, PT, R9.reuse, 0x3000, RZ ;  /* 0x00003000090f7810 */ /* 0x040fe40007ffe0ff */
[C---:B------:R-:W-:Y:S02]  /*01a0*/  IADD3 R13, PT, PT, R9.reuse, 0x4000, RZ ;  /* 0x00004000090d7810 */ /* 0x040fe40007ffe0ff */
[C---:B------:R-:W-:Y:S02]  /*01b0*/  IADD3 R23, PT, PT, R9.reuse, 0x6000, RZ ;  /* 0x0000600009177810 */ /* 0x040fe40007ffe0ff */
[C---:B------:R-:W-:Y:S01]  /*01c0*/  IADD3 R25, PT, PT, R9.reuse, 0x7000, RZ ;  /* 0x0000700009197810 */ /* 0x040fe20007ffe0ff */
[----:B0-----:R-:W-:-:S04]  /*01d0*/  IMAD.WIDE.U32 R20, R9, 0x4, R2 ;  /* 0x0000000409147825 */ /* 0x001fc800078e0002 */
[--C-:B------:R-:W-:Y:S02]  /*01e0*/  IMAD.WIDE.U32 R18, R19, 0x4, R2.reuse ;  /* 0x0000000413127825 */ /* 0x100fe400078e0002 */
[----:B------:R0:W2:Y:S02]  /*01f0*/  LDG.E R20, desc[UR6][R20.64] ;  /* 0x0000000614147981 */ /* 0x0000a4000c1e1900 */
[--C-:B------:R-:W-:Y:S02]  /*0200*/  IMAD.WIDE.U32 R16, R17, 0x4, R2.reuse ;  /* 0x0000000411107825 */ /* 0x100fe400078e0002 */
[----:B------:R-:W3:Y:S02]  /*0210*/  LDG.E R18, desc[UR6][R18.64] ;  /* 0x0000000612127981 */ /* 0x000ee4000c1e1900 */
[--C-:B------:R-:W-:Y:S02]  /*0220*/  IMAD.WIDE.U32 R14, R15, 0x4, R2.reuse ;  /* 0x000000040f0e7825 */ /* 0x100fe400078e0002 */
[----:B------:R-:W4:Y:S02]  /*0230*/  LDG.E R16, desc[UR6][R16.64] ;  /* 0x0000000610107981 */ /* 0x000f24000c1e1900 */
[----:B------:R-:W-:-:S02]  /*0240*/  IMAD.WIDE.U32 R12, R13, 0x4, R2 ;  /* 0x000000040d0c7825 */ /* 0x000fc400078e0002 */
[----:B------:R-:W5:Y:S02]  /*0250*/  LDG.E R14, desc[UR6][R14.64] ;  /* 0x000000060e0e7981 */ /* 0x000f64000c1e1900 */
[--C-:B------:R-:W-:Y:S02]  /*0260*/  IMAD.WIDE.U32 R10, R11, 0x4, R2.reuse ;  /* 0x000000040b0a7825 */ /* 0x100fe400078e0002 */
[----:B------:R-:W5:Y:S02]  /*0270*/  LDG.E R12, desc[UR6][R12.64] ;  /* 0x000000060c0c7981 */ /* 0x000f64000c1e1900 */
[--C-:B------:R-:W-:Y:S02]  /*0280*/  IMAD.WIDE.U32 R8, R23, 0x4, R2.reuse ;  /* 0x0000000417087825 */ /* 0x100fe400078e0002 */
[----:B------:R-:W5:Y:S02]  /*0290*/  LDG.E R10, desc[UR6][R10.64] ;  /* 0x000000060a0a7981 */ /* 0x000f64000c1e1900 */
[----:B------:R-:W-:-:S02]  /*02a0*/  IMAD.WIDE.U32 R2, R25, 0x4, R2 ;  /* 0x0000000419027825 */ /* 0x000fc400078e0002 */
[----:B------:R-:W5:Y:S04]  /*02b0*/  LDG.E R8, desc[UR6][R8.64] ;  /* 0x0000000608087981 */ /* 0x000f68000c1e1900 */
[----:B------:R-:W5:Y:S01]  /*02c0*/  LDG.E R2, desc[UR6][R2.64] ;  /* 0x0000000602027981 */ /* 0x000f62000c1e1900 */
[----:B0-----:R-:W-:-:S05]  /*02d0*/  IMAD R21, R6, 0x100, R7 ;  /* 0x0000010006157824 */ /* 0x001fca00078e0207 */
[----:B--2---:R0:W-:Y:S04]  /*02e0*/  STS [R21], R20 ;  /* 0x0000001415007388 */ /* 0x0041e80000000800 */
[----:B---3--:R0:W-:Y:S04]  /*02f0*/  STS [R21+0x800], R18 ;  /* 0x0008001215007388 */ /* 0x0081e80000000800 */
[----:B----4-:R0:W-:Y:S04]  /*0300*/  STS [R21+0x1000], R16 ;  /* 0x0010001015007388 */ /* 0x0101e80000000800 */
[----:B-----5:R0:W-:Y:S04]  /*0310*/  STS [R21+0x1800], R14 ;  /* 0x0018000e15007388 */ /* 0x0201e80000000800 */
[----:B------:R0:W-:Y:S04]  /*0320*/  STS [R21+0x2000], R12 ;  /* 0x0020000c15007388 */ /* 0x0001e80000000800 */
[----:B------:R0:W-:Y:S04]  /*0330*/  STS [R21+0x2800], R10 ;  /* 0x0028000a15007388 */ /* 0x0001e80000000800 */
[----:B------:R0:W-:Y:S04]  /*0340*/  STS [R21+0x3000], R8 ;  /* 0x0030000815007388 */ /* 0x0001e80000000800 */
[----:B------:R0:W-:Y:S02]  /*0350*/  STS [R21+0x3800], R2 ;  /* 0x0038000215007388 */ /* 0x0001e40000000800 */
.L_x_1:
[----:B------:R-:W-:Y:S05]  /*0360*/  BSYNC.RECONVERGENT B0 ;  /* 0x0000000000007941 */ /* 0x000fea0003800200 */
.L_x_0:
[----:B------:R-:W-:Y:S06]  /*0370*/  BAR.SYNC.DEFER_BLOCKING 0x0 ;  /* 0x0000000000007b1d */ /* 0x000fec0000010000 */
[----:B------:R-:W-:Y:S05]  /*0380*/  @P1 EXIT ;  /* 0x000000000000194d */ /* 0x000fea0003800000 */
[----:B------:R-:W-:Y:S01]  /*0390*/  IMAD R7, R4, 0xfc, R7 ;  /* 0x000000fc04077824 */ /* 0x000fe200078e0207 */
[----:B0-----:R-:W0:Y:S01]  /*03a0*/  LDC.64 R2, c[0x0][0x388] ;  /* 0x0000e200ff027b82 */ /* 0x001e220000000a00 */
[----:B------:R-:W-:-:S03]  /*03b0*/  LEA R5, R5, R0, 0x9 ;  /* 0x0000000005057211 */ /* 0x000fc600078e48ff */
[----:B------:R-:W-:-:S05]  /*03c0*/  LEA R7, R6, R7, 0x2 ;  /* 0x0000000706077211 */ /* 0x000fca00078e10ff */
[----:B------:R-:W1:Y:S04]  /*03d0*/  LDS R9, [R7] ;  /* 0x0000000007097984 */ /* 0x000e680000000800 */
[----:B------:R-:W2:Y:S04]  /*03e0*/  LDS R11, [R7+0x20] ;  /* 0x00002000070b7984 */ /* 0x000ea80000000800 */
[----:B------:R-:W3:Y:S04]  /*03f0*/  LDS R13, [R7+0x40] ;  /* 0x00004000070d7984 */ /* 0x000ee80000000800 */
[----:B------:R-:W4:Y:S01]  /*0400*/  LDS R15, [R7+0x60] ;  /* 0x00006000070f7984 */ /* 0x000f220000000800 */
[----:B0-----:R-:W-:-:S03]  /*0410*/  IMAD.WIDE.U32 R2, R5, 0x4, R2 ;  /* 0x0000000405027825 */ /* 0x001fc600078e0002 */
[----:B------:R-:W0:Y:S04]  /*0420*/  LDS R17, [R7+0x80] ;  /* 0x0000800007117984 */ /* 0x000e280000000800 */
[----:B------:R-:W5:Y:S04]  /*0430*/  LDS R19, [R7+0xa0] ;  /* 0x0000a00007137984 */ /* 0x000f680000000800 */
[----:B------:R-:W5:Y:S04]  /*0440*/  LDS R21, [R7+0xc0] ;  /* 0x0000c00007157984 */ /* 0x000f680000000800 */
[----:B------:R-:W5:Y:S04]  /*0450*/  LDS R23, [R7+0xe0] ;  /* 0x0000e00007177984 */ /* 0x000f680000000800 */
[----:B-1----:R-:W-:Y:S04]  /*0460*/  STG.E desc[UR6][R2.64], R9 ;  /* 0x0000000902007986 */ /* 0x002fe8000c101906 */
[----:B--2---:R-:W-:Y:S04]  /*0470*/  STG.E desc[UR6][R2.64+0x4000], R11 ;  /* 0x0040000b02007986 */ /* 0x004fe8000c101906 */
[----:B---3--:R-:W-:Y:S04]  /*0480*/  STG.E desc[UR6][R2.64+0x8000], R13 ;  /* 0x0080000d02007986 */ /* 0x008fe8000c101906 */
[----:B----4-:R-:W-:Y:S04]  /*0490*/  STG.E desc[UR6][R2.64+0xc000], R15 ;  /* 0x00c0000f02007986 */ /* 0x010fe8000c101906 */
[----:B0-----:R-:W-:Y:S04]  /*04a0*/  STG.E desc[UR6][R2.64+0x10000], R17 ;  /* 0x0100001102007986 */ /* 0x001fe8000c101906 */
[----:B-----5:R-:W-:Y:S04]  /*04b0*/  STG.E desc[UR6][R2.64+0x14000], R19 ;  /* 0x0140001302007986 */ /* 0x020fe8000c101906 */
[----:B------:R-:W-:Y:S04]  /*04c0*/  STG.E desc[UR6][R2.64+0x18000], R21 ;  /* 0x0180001502007986 */ /* 0x000fe8000c101906 */
[----:B------:R-:W-:Y:S01]  /*04d0*/  STG.E desc[UR6][R2.64+0x1c000], R23 ;  /* 0x01c0001702007986 */ /* 0x000fe2000c101906 */
[----:B------:R-:W-:Y:S05]  /*04e0*/  EXIT ;  /* 0x000000000000794d */ /* 0x000fea0003800000 */
.L_x_2:
[----:B------:R-:W-:-:S00]  /*04f0*/  BRA `(.L_x_2) ;  /* 0xfffffffc00fc7947 */ /* 0x000fc0000383ffff */
[----:B------:R-:W-:-:S00]  /*0500*/  NOP ;  /* 0x0000000000007918 */ /* 0x000fc00000000000 */
[----:B------:R-:W-:-:S00]  /*0510*/  NOP ;  /* 0x0000000000007918 */ /* 0x000fc00000000000 */
[----:B------:R-:W-:-:S00]  /*0520*/  NOP ;  /* 0x0000000000007918 */ /* 0x000fc00000000000 */
[----:B------:R-:W-:-:S00]  /*0530*/  NOP ;  /* 0x0000000000007918 */ /* 0x000fc00000000000 */
[----:B------:R-:W-:-:S00]  /*0540*/  NOP ;  /* 0x0000000000007918 */ /* 0x000fc00000000000 */
[----:B------:R-:W-:-:S00]  /*0550*/  NOP ;  /* 0x0000000000007918 */ /* 0x000fc00000000000 */
[----:B------:R-:W-:-:S00]  /*0560*/  NOP ;  /* 0x0000000000007918 */ /* 0x000fc00000000000 */
[----:B------:R-:W-:-:S00]  /*0570*/  NOP ;  /* 0x0000000000007918 */ /* 0x000fc00000000000 */
.L_x_4:


//--------------------- .text._Z17glob_gpuTransposePfS_ --------------------------
	.section	.text._Z17glob_gpuTransposePfS_,"ax",@progbits
	.align	128
        .global         _Z17glob_gpuTransposePfS_
        .type           _Z17glob_gpuTransposePfS_,@function
        .size           _Z17glob_gpuTransposePfS_,(.L_x_5 - _Z17glob_gpuTransposePfS_)
        .other          _Z17glob_gpuTransposePfS_,@"STO_CUDA_ENTRY STV_DEFAULT"
_Z17glob_gpuTransposePfS_:
.text._Z17glob_gpuTransposePfS_:
[----:B------:R-:W-:Y:S01]  /*0000*/  LDC R1, c[0x0][0x37c] ;  /* 0x0000df00ff017b82 */ /* 0x000fe20000000800 */
[----:B------:R-:W0:Y:S07]  /*0010*/  S2R R7, SR_TID.X ;  /* 0x0000000000077919 */ /* 0x000e2e0000002100 */
[----:B------:R-:W0:Y:S08]  /*0020*/  S2UR UR4, SR_CTAID.X ;  /* 0x00000000000479c3 */ /* 0x000e300000002500 */
[----:B------:R-:W0:Y:S02]  /*0030*/  LDC R0, c[0x0][0x360] ;  /* 0x0000d800ff007b82 */ /* 0x000e240000000800 */
[----:B0-----:R-:W-:-:S05]  /*0040*/  IMAD R7, R0, UR4, R7 ;  /* 0x0000000400077c24 */ /* 0x001fca000f8e0207 */
[----:B------:R-:W-:-:S13]  /*0050*/  ISETP.GT.U32.AND P0, PT, R7, 0x3ffff, PT ;  /* 0x0003ffff0700780c */ /* 0x000fda0003f04070 */
[----:B------:R-:W-:Y:S05]  /*0060*/  @P0 EXIT ;  /* 0x000000000000094d */ /* 0x000fea0003800000 */
[----:B------:R-:W0:Y:S01]  /*0070*/  LDC.64 R2, c[0x0][0x380] ;  /* 0x0000e000ff027b82 */ /* 0x000e220000000a00 */
[----:B------:R-:W1:Y:S07]  /*0080*/  LDCU.64 UR4, c[0x0][0x358] ;  /* 0x00006b00ff0477ac */ /* 0x000e6e0008000a00 */
[----:B------:R-:W2:Y:S01]  /*0090*/  LDC.64 R4, c[0x0][0x388] ;  /* 0x0000e200ff047b82 */ /* 0x000ea20000000a00 */
[----:B0-----:R-:W-:-:S06]  /*00a0*/  IMAD.WIDE.U32 R2, R7, 0x4, R2 ;  /* 0x0000000407027825 */ /* 0x001fcc00078e0002 */
[----:B-1----:R-:W3:Y:S01]  /*00b0*/  LDG.E R3, desc[UR4][R2.64] ;  /* 0x0000000402037981 */ /* 0x002ee2000c1e1900 */
[----:B------:R-:W-:-:S04]  /*00c0*/  SHF.L.U32 R0, R7, 0x9, RZ ;  /* 0x0000000907007819 */ /* 0x000fc800000006ff */
[----:B------:R-:W-:-:S04]  /*00d0*/  LOP3.LUT R0, R0, 0x3fe00, RZ, 0xc0, !PT ;  /* 0x0003fe0000007812 */ /* 0x000fc800078ec0ff */
[----:B------:R-:W-:-:S05]  /*00e0*/  LEA.HI R7, R7, R0, RZ, 0x17 ;  /* 0x0000000007077211 */ /* 0x000fca00078fb8ff */
[----:B--2---:R-:W-:-:S05]  /*00f0*/  IMAD.WIDE.U32 R4, R7, 0x4, R4 ;  /* 0x0000000407047825 */ /* 0x004fca00078e0004 */
[----:B---3--:R-:W-:Y:S01]  /*0100*/  STG.E desc[UR4][R4.64], R3 ;  /* 0x0000000304007986 */ /* 0x008fe2000c101904 */
[----:B------:R-:W-:Y:S05]  /*0110*/  EXIT ;  /* 0x000000000000794d */ /* 0x000fea0003800000 */
.L_x_3:
        /* <DEDUP_REMOVED lines=14> */
.L_x_5:


//--------------------- .nv.shared._Z18share_gpuTransposePfS_ --------------------------
	.section	.nv.shared._Z18share_gpuTransposePfS_,"aw",@nobits
	.sectionflags	@""
	.align	4
.nv.shared._Z18share_gpuTransposePfS_:
	.zero		17408


//--------------------- .nv.shared.reserved.0     --------------------------
	.section	.nv.shared.reserved.0,"aw",@nobits
	.weak		__nv_reservedSMEM_offset_0_alias
	.size		__nv_reservedSMEM_offset_0_alias, 0, 64
	.other		__nv_reservedSMEM_offset_0_alias,@"STO_CUDA_RESERVED_SHARED STV_DEFAULT"
__nv_reservedSMEM_offset_0_alias:
	.zero		0
	.zero		64


//--------------------- .nv.constant0._Z18share_gpuTransposePfS_ --------------------------
	.section	.nv.constant0._Z18share_gpuTransposePfS_,"a",@progbits
	.sectionflags	@""
	.align	4
.nv.constant0._Z18share_gpuTransposePfS_:
	.zero		912


//--------------------- .nv.constant0._Z17glob_gpuTransposePfS_ --------------------------
	.section	.nv.constant0._Z17glob_gpuTransposePfS_,"a",@progbits
	.sectionflags	@""
	.align	4
.nv.constant0._Z17glob_gpuTransposePfS_:
	.zero		912


//--------------------- SYMBOLS --------------------------

	.type		.nv.reservedSmem.offset0,@object
	.size		.nv.reservedSmem.offset0,0x4
	.type		.nv.reservedSmem.cap,@object
	.size		.nv.reservedSmem.cap,0x4
